//
// Generated by NVIDIA NVVM Compiler
//
// Compiler Build ID: CL-36424714
// Cuda compilation tools, release 13.0, V13.0.88
// Based on NVVM 20.0.0
//

.version 9.0
.target sm_100
.address_size 64

	// .globl	_Z23Kogge_Stone_scan_kernelPfS_j
// _ZZ23Kogge_Stone_scan_kernelPfS_jE2XY has been demoted

.visible .entry _Z23Kogge_Stone_scan_kernelPfS_j(
	.param .u64 .ptr .align 1 _Z23Kogge_Stone_scan_kernelPfS_j_param_0,
	.param .u64 .ptr .align 1 _Z23Kogge_Stone_scan_kernelPfS_j_param_1,
	.param .u32 _Z23Kogge_Stone_scan_kernelPfS_j_param_2
)
{
	.reg .pred 	%p<7>;
	.reg .b32 	%r<18>;
	.reg .b32 	%f<8>;
	.reg .b64 	%rd<9>;
	// demoted variable
	.shared .align 4 .b8 _ZZ23Kogge_Stone_scan_kernelPfS_jE2XY[32];
	ld.param.u64 	%rd1, [_Z23Kogge_Stone_scan_kernelPfS_j_param_0];
	ld.param.u64 	%rd2, [_Z23Kogge_Stone_scan_kernelPfS_j_param_1];
	ld.param.u32 	%r7, [_Z23Kogge_Stone_scan_kernelPfS_j_param_2];
	mov.u32 	%r8, %ctaid.x;
	mov.u32 	%r1, %ntid.x;
	mov.u32 	%r2, %tid.x;
	mad.lo.s32 	%r3, %r8, %r1, %r2;
	setp.ge.u32 	%p1, %r3, %r7;
	shl.b32 	%r9, %r2, 2;
	mov.u32 	%r10, _ZZ23Kogge_Stone_scan_kernelPfS_jE2XY;
	add.s32 	%r4, %r10, %r9;
	@%p1 bra 	$L__BB0_2;
	cvta.to.global.u64 	%rd3, %rd1;
	mul.wide.u32 	%rd4, %r3, 4;
	add.s64 	%rd5, %rd3, %rd4;
	ld.global.f32 	%f4, [%rd5];
	st.shared.f32 	[%r4], %f4;
	bra.uni 	$L__BB0_3;
$L__BB0_2:
	mov.b32 	%r11, 0;
	st.shared.u32 	[%r4], %r11;
$L__BB0_3:
	setp.lt.u32 	%p2, %r1, 2;
	@%p2 bra 	$L__BB0_10;
	mov.b32 	%r17, 1;
$L__BB0_5:
	bar.sync 	0;
	ld.shared.f32 	%f7, [%r4];
	setp.lt.u32 	%p3, %r2, %r17;
	@%p3 bra 	$L__BB0_7;
	sub.s32 	%r13, %r2, %r17;
	shl.b32 	%r14, %r13, 2;
	add.s32 	%r16, %r10, %r14;
	ld.shared.f32 	%f5, [%r16];
	add.f32 	%f7, %f7, %f5;
$L__BB0_7:
	setp.lt.u32 	%p4, %r2, %r17;
	bar.sync 	0;
	@%p4 bra 	$L__BB0_9;
	st.shared.f32 	[%r4], %f7;
$L__BB0_9:
	shl.b32 	%r17, %r17, 1;
	setp.lt.u32 	%p5, %r17, %r1;
	@%p5 bra 	$L__BB0_5;
$L__BB0_10:
	setp.ge.u32 	%p6, %r3, %r7;
	@%p6 bra 	$L__BB0_12;
	ld.shared.f32 	%f6, [%r4];
	cvta.to.global.u64 	%rd6, %rd2;
	mul.wide.u32 	%rd7, %r3, 4;
	add.s64 	%rd8, %rd6, %rd7;
	st.global.f32 	[%rd8], %f6;
$L__BB0_12:
	ret;

}


// ===== COMPILED SASS (sm_100) =====

	.target	sm_100

	.elftype	@"ET_EXEC"


//--------------------- .note.nv.tkinfo           --------------------------
	.section	.note.nv.tkinfo,"",@"SHT_NOTE"
	.sectionflags	@"SHF_NOTE_NV_TKINFO"
	.tkinfo
        /*0018*/ 	.word	0x00000002
        /*0030*/ 	.string	""
        /*0030*/ 	.string	"ptxas"
        /*0030*/ 	.string	"Cuda compilation tools, release 13.0, V13.0.88"
        /*0030*/ 	.string	"Build cuda_13.0.r13.0/compiler.36424714_0"
        /*0030*/ 	.string	"-arch sm_100 -m 64 "



//--------------------- .note.nv.cuinfo           --------------------------
	.section	.note.nv.cuinfo,"",@"SHT_NOTE"
	.sectionflags	@"SHF_NOTE_NV_CUINFO"
        /*0018*/ 	.short	0x0002
        /*001a*/ 	.short	0x0064
        /*001c*/ 	.short	0x0082
	.zero		2


//--------------------- .nv.info                  --------------------------
	.section	.nv.info,"",@"SHT_CUDA_INFO"
	.align	4


	//----- nvinfo : EIATTR_REGCOUNT
	.align		4
        /*0000*/ 	.byte	0x04, 0x2f
        /*0002*/ 	.short	(.L_1 - .L_0)
	.align		4
.L_0:
        /*0004*/ 	.word	index@(_Z23Kogge_Stone_scan_kernelPfS_j)
        /*0008*/ 	.word	0x0000000a


	//----- nvinfo : EIATTR_FRAME_SIZE
	.align		4
.L_1:
        /*000c*/ 	.byte	0x04, 0x11
        /*000e*/ 	.short	(.L_3 - .L_2)
	.align		4
.L_2:
        /*0010*/ 	.word	index@(_Z23Kogge_Stone_scan_kernelPfS_j)
        /*0014*/ 	.word	0x00000000


	//----- nvinfo : EIATTR_MIN_STACK_SIZE
	.align		4
.L_3:
        /*0018*/ 	.byte	0x04, 0x12
        /*001a*/ 	.short	(.L_5 - .L_4)
	.align		4
.L_4:
        /*001c*/ 	.word	index@(_Z23Kogge_Stone_scan_kernelPfS_j)
        /*0020*/ 	.word	0x00000000
.L_5:


//--------------------- .nv.compat                --------------------------
	.section	.nv.compat,"",@"SHT_CUDA_COMPAT_INFO"
	.align	4
        /*0000*/ 	.byte	0x02, 0x09, 0x00, 0x00, 0x02, 0x02, 0x01, 0x00, 0x02, 0x05, 0x05, 0x00, 0x03, 0x07, 0x01, 0x01
        /*0010*/ 	.byte	0x02, 0x03, 0x00, 0x00, 0x02, 0x06, 0x01, 0x00, 0x04, 0x0b, 0x08, 0x00, 0x09, 0x00, 0x00, 0x00
        /*0020*/ 	.byte	0x00, 0x00, 0x00, 0x00


//--------------------- .nv.info._Z23Kogge_Stone_scan_kernelPfS_j --------------------------
	.section	.nv.info._Z23Kogge_Stone_scan_kernelPfS_j,"",@"SHT_CUDA_INFO"
	.sectionflags	@""
	.align	4


	//----- nvinfo : EIATTR_CUDA_API_VERSION
	.align		4
        /*0000*/ 	.byte	0x04, 0x37
        /*0002*/ 	.short	(.L_7 - .L_6)
.L_6:
        /*0004*/ 	.word	0x00000082


	//----- nvinfo : EIATTR_KPARAM_INFO
	.align		4
.L_7:
        /*0008*/ 	.byte	0x04, 0x17
        /*000a*/ 	.short	(.L_9 - .L_8)
.L_8:
        /*000c*/ 	.word	0x00000000
        /*0010*/ 	.short	0x0002
        /*0012*/ 	.short	0x0010
        /*0014*/ 	.byte	0x00, 0xf0, 0x11, 0x00


	//----- nvinfo : EIATTR_KPARAM_INFO
	.align		4
.L_9:
        /*0018*/ 	.byte	0x04, 0x17
        /*001a*/ 	.short	(.L_11 - .L_10)
.L_10:
        /*001c*/ 	.word	0x00000000
        /*0020*/ 	.short	0x0001
        /*0022*/ 	.short	0x0008
        /*0024*/ 	.byte	0x00, 0xf5, 0x21, 0x00


	//----- nvinfo : EIATTR_KPARAM_INFO
	.align		4
.L_11:
        /*0028*/ 	.byte	0x04, 0x17
        /*002a*/ 	.short	(.L_13 - .L_12)
.L_12:
        /*002c*/ 	.word	0x00000000
        /*0030*/ 	.short	0x0000
        /*0032*/ 	.short	0x0000
        /*0034*/ 	.byte	0x00, 0xf5, 0x21, 0x00


	//----- nvinfo : EIATTR_SPARSE_MMA_MASK
	.align		4
.L_13:
        /*0038*/ 	.byte	0x03, 0x50
        /*003a*/ 	.short	0x0000


	//----- nvinfo : EIATTR_MAXREG_COUNT
	.align		4
        /*003c*/ 	.byte	0x03, 0x1b
        /*003e*/ 	.short	0x00ff


	//----- nvinfo : EIATTR_NUM_BARRIERS
	.align		4
        /*0040*/ 	.byte	0x02, 0x4c
        /*0042*/ 	.byte	0x01
	.zero		1


	//----- nvinfo : EIATTR_MERCURY_ISA_VERSION
	.align		4
        /*0044*/ 	.byte	0x03, 0x5f
        /*0046*/ 	.short	0x0101


	//----- nvinfo : EIATTR_VRC_CTA_INIT_COUNT
	.align		4
        /*0048*/ 	.byte	0x02, 0x4a
	.zero		1
	.zero		1


	//----- nvinfo : EIATTR_EXIT_INSTR_OFFSETS
	.align		4
        /*004c*/ 	.byte	0x04, 0x1c
        /*004e*/ 	.short	(.L_15 - .L_14)


	//   ....[0]....
.L_14:
        /*0050*/ 	.word	0x00000220


	//   ....[1]....
        /*0054*/ 	.word	0x00000270


	//----- nvinfo : EIATTR_CBANK_PARAM_SIZE
	.align		4
.L_15:
        /*0058*/ 	.byte	0x03, 0x19
        /*005a*/ 	.short	0x0014


	//----- nvinfo : EIATTR_PARAM_CBANK
	.align		4
        /*005c*/ 	.byte	0x04, 0x0a
        /*005e*/ 	.short	(.L_17 - .L_16)
	.align		4
.L_16:
        /*0060*/ 	.word	index@(.nv.constant0._Z23Kogge_Stone_scan_kernelPfS_j)
        /*0064*/ 	.short	0x0380
        /*0066*/ 	.short	0x0014


	//----- nvinfo : EIATTR_SW_WAR
	.align		4
.L_17:
        /*0068*/ 	.byte	0x04, 0x36
        /*006a*/ 	.short	(.L_19 - .L_18)
.L_18:
        /*006c*/ 	.word	0x00000008
.L_19:


//--------------------- .nv.callgraph             --------------------------
	.section	.nv.callgraph,"",@"SHT_CUDA_CALLGRAPH"
	.align	4
	.sectionentsize	8
	.align		4
        /*0000*/ 	.word	0x00000000
	.align		4
        /*0004*/ 	.word	0xffffffff
	.align		4
        /*0008*/ 	.word	0x00000000
	.align		4
        /*000c*/ 	.word	0xfffffffe
	.align		4
        /*0010*/ 	.word	0x00000000
	.align		4
        /*0014*/ 	.word	0xfffffffd
	.align		4
        /*0018*/ 	.word	0x00000000
	.align		4
        /*001c*/ 	.word	0xfffffffc


//--------------------- .text._Z23Kogge_Stone_scan_kernelPfS_j --------------------------
	.section	.text._Z23Kogge_Stone_scan_kernelPfS_j,"ax",@progbits
	.align	128
        .global         _Z23Kogge_Stone_scan_kernelPfS_j
        .type           _Z23Kogge_Stone_scan_kernelPfS_j,@function
        .size           _Z23Kogge_Stone_scan_kernelPfS_j,(.L_x_3 - _Z23Kogge_Stone_scan_kernelPfS_j)
        .other          _Z23Kogge_Stone_scan_kernelPfS_j,@"STO_CUDA_ENTRY STV_DEFAULT"
_Z23Kogge_Stone_scan_kernelPfS_j:
.text._Z23Kogge_Stone_scan_kernelPfS_j:
[----:B------:R-:W-:Y:S01]  /*0000*/  LDC R1, c[0x0][0x37c] ;  /* 0x0000df00ff017b82 */ /* 0x000fe20000000800 */
[----:B------:R-:W0:Y:S07]  /*0010*/  S2R R7, SR_TID.X ;  /* 0x0000000000077919 */ /* 0x000e2e0000002100 */
[----:B------:R-:W0:Y:S01]  /*0020*/  S2UR UR4, SR_CTAID.X ;  /* 0x00000000000479c3 */ /* 0x000e220000002500 */
[----:B------:R-:W1:Y:S01]  /*0030*/  LDCU UR5, c[0x0][0x390] ;  /* 0x00007200ff0577ac */ /* 0x000e620008000800 */
[----:B------:R-:W2:Y:S06]  /*0040*/  LDCU.64 UR6, c[0x0][0x358] ;  /* 0x00006b00ff0677ac */ /* 0x000eac0008000a00 */
[----:B------:R-:W0:Y:S02]  /*0050*/  LDC R4, c[0x0][0x360] ;  /* 0x0000d800ff047b82 */ /* 0x000e240000000800 */
[----:B0-----:R-:W-:-:S05]  /*0060*/  IMAD R5, R4, UR4, R7 ;  /* 0x0000000404057c24 */ /* 0x001fca000f8e0207 */
[----:B-1----:R-:W-:-:S13]  /*0070*/  ISETP.GE.U32.AND P0, PT, R5, UR5, PT ;  /* 0x0000000505007c0c */ /* 0x002fda000bf06070 */
[----:B------:R-:W0:Y:S02]  /*0080*/  @!P0 LDC.64 R2, c[0x0][0x380] ;  /* 0x0000e000ff028b82 */ /* 0x000e240000000a00 */
[----:B0-----:R-:W-:-:S06]  /*0090*/  @!P0 IMAD.WIDE.U32 R2, R5, 0x4, R2 ;  /* 0x0000000405028825 */ /* 0x001fcc00078e0002 */
[----:B--2---:R-:W2:Y:S01]  /*00a0*/  @!P0 LDG.E R3, desc[UR6][R2.64] ;  /* 0x0000000602038981 */ /* 0x004ea2000c1e1900 */
[----:B------:R-:W0:Y:S01]  /*00b0*/  S2UR UR5, SR_CgaCtaId ;  /* 0x00000000000579c3 */ /* 0x000e220000008800 */
[----:B------:R-:W-:Y:S01]  /*00c0*/  UMOV UR4, 0x400 ;  /* 0x0000040000047882 */ /* 0x000fe20000000000 */
[----:B------:R-:W-:Y:S01]  /*00d0*/  ISETP.GE.U32.AND P1, PT, R4, 0x2, PT ;  /* 0x000000020400780c */ /* 0x000fe20003f26070 */
[----:B0-----:R-:W-:-:S06]  /*00e0*/  ULEA UR4, UR5, UR4, 0x18 ;  /* 0x0000000405047291 */ /* 0x001fcc000f8ec0ff */
[----:B------:R-:W-:-:S05]  /*00f0*/  LEA R0, R7, UR4, 0x2 ;  /* 0x0000000407007c11 */ /* 0x000fca000f8e10ff */
[----:B--2---:R0:W-:Y:S04]  /*0100*/  @!P0 STS [R0], R3 ;  /* 0x0000000300008388 */ /* 0x0041e80000000800 */
[----:B------:R0:W-:Y:S01]  /*0110*/  @P0 STS [R0], RZ ;  /* 0x000000ff00000388 */ /* 0x0001e20000000800 */
[----:B------:R-:W-:Y:S05]  /*0120*/  @!P1 BRA `(.L_x_0) ;  /* 0x0000000000349947 */ /* 0x000fea0003800000 */
[----:B------:R-:W-:-:S05]  /*0130*/  UMOV UR5, 0x1 ;  /* 0x0000000100057882 */ /* 0x000fca0000000000 */
.L_x_1:
[----:B------:R-:W-:Y:S01]  /*0140*/  BAR.SYNC.DEFER_BLOCKING 0x0 ;  /* 0x0000000000007b1d */ /* 0x000fe20000010000 */
[----:B------:R-:W-:-:S13]  /*0150*/  ISETP.GE.U32.AND P0, PT, R7, UR5, PT ;  /* 0x0000000507007c0c */ /* 0x000fda000bf06070 */
[----:B------:R-:W-:Y:S01]  /*0160*/  @P0 VIADD R2, R7, -UR5 ;  /* 0x8000000507020c36 */ /* 0x000fe20008000000 */
[----:B------:R-:W-:-:S04]  /*0170*/  USHF.L.U32 UR5, UR5, 0x1, URZ ;  /* 0x0000000105057899 */ /* 0x000fc800080006ff */
[----:B------:R-:W-:Y:S01]  /*0180*/  @P0 LEA R2, R2, UR4, 0x2 ;  /* 0x0000000402020c11 */ /* 0x000fe2000f8e10ff */
[----:B0-----:R-:W-:Y:S05]  /*0190*/  LDS R3, [R0] ;  /* 0x0000000000037984 */ /* 0x001fea0000000800 */
[----:B------:R-:W0:Y:S02]  /*01a0*/  @P0 LDS R2, [R2] ;  /* 0x0000000002020984 */ /* 0x000e240000000800 */
[----:B0-----:R-:W-:Y:S01]  /*01b0*/  @P0 FADD R3, R3, R2 ;  /* 0x0000000203030221 */ /* 0x001fe20000000000 */
[----:B------:R-:W-:Y:S06]  /*01c0*/  BAR.SYNC.DEFER_BLOCKING 0x0 ;  /* 0x0000000000007b1d */ /* 0x000fec0000010000 */
[----:B------:R1:W-:Y:S01]  /*01d0*/  @P0 STS [R0], R3 ;  /* 0x0000000300000388 */ /* 0x0003e20000000800 */
[----:B------:R-:W-:-:S13]  /*01e0*/  ISETP.LE.U32.AND P0, PT, R4, UR5, PT ;  /* 0x0000000504007c0c */ /* 0x000fda000bf03070 */
[----:B-1----:R-:W-:Y:S05]  /*01f0*/  @!P0 BRA `(.L_x_1) ;  /* 0xfffffffc00d08947 */ /* 0x002fea000383ffff */
.L_x_0:
[----:B------:R-:W1:Y:S02]  /*0200*/  LDCU UR4, c[0x0][0x390] ;  /* 0x00007200ff0477ac */ /* 0x000e640008000800 */
[----:B-1----:R-:W-:-:S13]  /*0210*/  ISETP.GE.U32.AND P0, PT, R5, UR4, PT ;  /* 0x0000000405007c0c */ /* 0x002fda000bf06070 */
[----:B------:R-:W-:Y:S05]  /*0220*/  @P0 EXIT ;  /* 0x000000000000094d */ /* 0x000fea0003800000 */
[----:B------:R-:W1:Y:S01]  /*0230*/  LDS R7, [R0] ;  /* 0x0000000000077984 */ /* 0x000e620000000800 */
[----:B0-----:R-:W0:Y:S02]  /*0240*/  LDC.64 R2, c[0x0][0x388] ;  /* 0x0000e200ff027b82 */ /* 0x001e240000000a00 */
[----:B0-----:R-:W-:-:S05]  /*0250*/  IMAD.WIDE.U32 R2, R5, 0x4, R2 ;  /* 0x0000000405027825 */ /* 0x001fca00078e0002 */
[----:B-1----:R-:W-:Y:S01]  /*0260*/  STG.E desc[UR6][R2.64], R7 ;  /* 0x0000000702007986 */ /* 0x002fe2000c101906 */
[----:B------:R-:W-:Y:S05]  /*0270*/  EXIT ;  /* 0x000000000000794d */ /* 0x000fea0003800000 */
.L_x_2:
[----:B------:R-:W-:-:S00]  /*0280*/  BRA `(.L_x_2) ;  /* 0xfffffffc00fc7947 */ /* 0x000fc0000383ffff */
[----:B------:R-:W-:-:S00]  /*0290*/  NOP ;  /* 0x0000000000007918 */ /* 0x000fc00000000000 */
        /* <DEDUP_REMOVED lines=14> */
.L_x_3:


//--------------------- .nv.shared._Z23Kogge_Stone_scan_kernelPfS_j --------------------------
	.section	.nv.shared._Z23Kogge_Stone_scan_kernelPfS_j,"aw",@nobits
	.sectionflags	@""
	.align	4
.nv.shared._Z23Kogge_Stone_scan_kernelPfS_j:
	.zero		1056


//--------------------- .nv.shared.reserved.0     --------------------------
	.section	.nv.shared.reserved.0,"aw",@nobits
	.weak		__nv_reservedSMEM_offset_0_alias
	.size		__nv_reservedSMEM_offset_0_alias, 0, 64
	.other		__nv_reservedSMEM_offset_0_alias,@"STO_CUDA_RESERVED_SHARED STV_DEFAULT"
__nv_reservedSMEM_offset_0_alias:
	.zero		0
	.zero		64


//--------------------- .nv.constant0._Z23Kogge_Stone_scan_kernelPfS_j --------------------------
	.section	.nv.constant0._Z23Kogge_Stone_scan_kernelPfS_j,"a",@progbits
	.sectionflags	@""
	.align	4
.nv.constant0._Z23Kogge_Stone_scan_kernelPfS_j:
	.zero		916


//--------------------- SYMBOLS --------------------------

	.type		.nv.reservedSmem.offset0,@object
	.size		.nv.reservedSmem.offset0,0x4
	.type		.nv.reservedSmem.cap,@object
	.size		.nv.reservedSmem.cap,0x4
